//
// Generated by NVIDIA NVVM Compiler
//
// Compiler Build ID: CL-36424714
// Cuda compilation tools, release 13.0, V13.0.88
// Based on NVVM 20.0.0
//

.version 9.0
.target sm_100
.address_size 64

	// .globl	_Z27calculate_cluster_diversityPKfPf
// _ZZ27calculate_cluster_diversityPKfPfE11sm_diff_sum has been demoted
// _ZZ27calculate_cluster_diversityPKfPfE13sm_param_diff has been demoted

.visible .entry _Z27calculate_cluster_diversityPKfPf(
	.param .u64 .ptr .align 1 _Z27calculate_cluster_diversityPKfPf_param_0,
	.param .u64 .ptr .align 1 _Z27calculate_cluster_diversityPKfPf_param_1
)
{
	.reg .pred 	%p<17>;
	.reg .b32 	%r<35>;
	.reg .b32 	%f<34>;
	.reg .b64 	%rd<9>;
	// demoted variable
	.shared .align 4 .b8 _ZZ27calculate_cluster_diversityPKfPfE11sm_diff_sum[128];
	// demoted variable
	.shared .align 4 .b8 _ZZ27calculate_cluster_diversityPKfPfE13sm_param_diff[384];
	ld.param.u64 	%rd1, [_Z27calculate_cluster_diversityPKfPf_param_0];
	ld.param.u64 	%rd2, [_Z27calculate_cluster_diversityPKfPf_param_1];
	mov.u32 	%r1, %tid.x;
	mov.f32 	%f33, 0f00000000;
	mov.u32 	%r2, %ctaid.x;
	setp.eq.s32 	%p1, %r1, 0;
	@%p1 bra 	$L__BB0_3;
	setp.eq.s32 	%p2, %r1, 1023;
	@%p2 bra 	$L__BB0_3;
	cvta.to.global.u64 	%rd3, %rd1;
	mul.wide.u32 	%rd4, %r2, 4;
	add.s64 	%rd5, %rd3, %rd4;
	ld.global.f32 	%f6, [%rd5];
	mul.lo.s32 	%r4, %r1, 96;
	mul.wide.u32 	%rd6, %r4, 4;
	add.s64 	%rd7, %rd5, %rd6;
	ld.global.f32 	%f7, [%rd7];
	sub.f32 	%f8, %f6, %f7;
	abs.f32 	%f33, %f8;
$L__BB0_3:
	mov.b32 	%r5, %f33;
	shfl.sync.down.b32	%r6|%p3, %r5, 16, 31, -1;
	mov.b32 	%f9, %r6;
	add.f32 	%f10, %f33, %f9;
	mov.b32 	%r7, %f10;
	shfl.sync.down.b32	%r8|%p4, %r7, 8, 31, -1;
	mov.b32 	%f11, %r8;
	add.f32 	%f12, %f10, %f11;
	mov.b32 	%r9, %f12;
	shfl.sync.down.b32	%r10|%p5, %r9, 4, 31, -1;
	mov.b32 	%f13, %r10;
	add.f32 	%f14, %f12, %f13;
	mov.b32 	%r11, %f14;
	shfl.sync.down.b32	%r12|%p6, %r11, 2, 31, -1;
	mov.b32 	%f15, %r12;
	add.f32 	%f16, %f14, %f15;
	mov.b32 	%r13, %f16;
	shfl.sync.down.b32	%r14|%p7, %r13, 1, 31, -1;
	mov.b32 	%f17, %r14;
	add.f32 	%f3, %f16, %f17;
	and.b32  	%r15, %r1, 31;
	setp.ne.s32 	%p8, %r15, 0;
	@%p8 bra 	$L__BB0_5;
	mul.f32 	%f18, %f3, 0f3D000000;
	shr.u32 	%r16, %r1, 3;
	and.b32  	%r17, %r16, 124;
	mov.u32 	%r18, _ZZ27calculate_cluster_diversityPKfPfE11sm_diff_sum;
	add.s32 	%r19, %r18, %r17;
	st.shared.f32 	[%r19], %f18;
$L__BB0_5:
	bar.sync 	0;
	setp.gt.u32 	%p9, %r1, 31;
	shl.b32 	%r20, %r2, 2;
	mov.u32 	%r21, _ZZ27calculate_cluster_diversityPKfPfE13sm_param_diff;
	add.s32 	%r3, %r21, %r20;
	@%p9 bra 	$L__BB0_8;
	shl.b32 	%r22, %r1, 2;
	mov.u32 	%r23, _ZZ27calculate_cluster_diversityPKfPfE11sm_diff_sum;
	add.s32 	%r24, %r23, %r22;
	ld.shared.f32 	%f19, [%r24];
	mov.b32 	%r25, %f19;
	shfl.sync.down.b32	%r26|%p10, %r25, 16, 31, -1;
	mov.b32 	%f20, %r26;
	add.f32 	%f21, %f19, %f20;
	mov.b32 	%r27, %f21;
	shfl.sync.down.b32	%r28|%p11, %r27, 8, 31, 65535;
	mov.b32 	%f22, %r28;
	add.f32 	%f23, %f21, %f22;
	mov.b32 	%r29, %f23;
	shfl.sync.down.b32	%r30|%p12, %r29, 4, 31, 255;
	mov.b32 	%f24, %r30;
	add.f32 	%f25, %f23, %f24;
	mov.b32 	%r31, %f25;
	shfl.sync.down.b32	%r32|%p13, %r31, 2, 31, 15;
	mov.b32 	%f26, %r32;
	add.f32 	%f27, %f25, %f26;
	mov.b32 	%r33, %f27;
	shfl.sync.down.b32	%r34|%p14, %r33, 1, 31, 3;
	mov.b32 	%f28, %r34;
	add.f32 	%f4, %f27, %f28;
	setp.ne.s32 	%p15, %r1, 0;
	@%p15 bra 	$L__BB0_8;
	mul.f32 	%f29, %f4, 0f3D000000;
	st.shared.f32 	[%r3], %f29;
$L__BB0_8:
	bar.sync 	0;
	setp.ne.s32 	%p16, %r1, 0;
	@%p16 bra 	$L__BB0_10;
	ld.shared.f32 	%f30, [%r3];
	div.rn.f32 	%f31, %f30, 0f42C00000;
	cvta.to.global.u64 	%rd8, %rd2;
	atom.global.add.f32 	%f32, [%rd8], %f31;
$L__BB0_10:
	ret;

}


// ===== COMPILED SASS (sm_100) =====

	.target	sm_100

	.elftype	@"ET_EXEC"


//--------------------- .note.nv.tkinfo           --------------------------
	.section	.note.nv.tkinfo,"",@"SHT_NOTE"
	.sectionflags	@"SHF_NOTE_NV_TKINFO"
	.tkinfo
        /*0018*/ 	.word	0x00000002
        /*0030*/ 	.string	""
        /*0030*/ 	.string	"ptxas"
        /*0030*/ 	.string	"Cuda compilation tools, release 13.0, V13.0.88"
        /*0030*/ 	.string	"Build cuda_13.0.r13.0/compiler.36424714_0"
        /*0030*/ 	.string	"-arch sm_100 -m 64 "



//--------------------- .note.nv.cuinfo           --------------------------
	.section	.note.nv.cuinfo,"",@"SHT_NOTE"
	.sectionflags	@"SHF_NOTE_NV_CUINFO"
        /*0018*/ 	.short	0x0002
        /*001a*/ 	.short	0x0064
        /*001c*/ 	.short	0x0082
	.zero		2


//--------------------- .nv.info                  --------------------------
	.section	.nv.info,"",@"SHT_CUDA_INFO"
	.align	4


	//----- nvinfo : EIATTR_REGCOUNT
	.align		4
        /*0000*/ 	.byte	0x04, 0x2f
        /*0002*/ 	.short	(.L_1 - .L_0)
	.align		4
.L_0:
        /*0004*/ 	.word	index@(_Z27calculate_cluster_diversityPKfPf)
        /*0008*/ 	.word	0x0000000e


	//----- nvinfo : EIATTR_FRAME_SIZE
	.align		4
.L_1:
        /*000c*/ 	.byte	0x04, 0x11
        /*000e*/ 	.short	(.L_3 - .L_2)
	.align		4
.L_2:
        /*0010*/ 	.word	index@($__internal_0_$__cuda_sm3x_div_rn_noftz_f32_slowpath)
        /*0014*/ 	.word	0x00000000


	//----- nvinfo : EIATTR_FRAME_SIZE
	.align		4
.L_3:
        /*0018*/ 	.byte	0x04, 0x11
        /*001a*/ 	.short	(.L_5 - .L_4)
	.align		4
.L_4:
        /*001c*/ 	.word	index@(_Z27calculate_cluster_diversityPKfPf)
        /*0020*/ 	.word	0x00000000


	//----- nvinfo : EIATTR_MIN_STACK_SIZE
	.align		4
.L_5:
        /*0024*/ 	.byte	0x04, 0x12
        /*0026*/ 	.short	(.L_7 - .L_6)
	.align		4
.L_6:
        /*0028*/ 	.word	index@(_Z27calculate_cluster_diversityPKfPf)
        /*002c*/ 	.word	0x00000000
.L_7:


//--------------------- .nv.compat                --------------------------
	.section	.nv.compat,"",@"SHT_CUDA_COMPAT_INFO"
	.align	4
        /*0000*/ 	.byte	0x02, 0x09, 0x00, 0x00, 0x02, 0x02, 0x01, 0x00, 0x02, 0x05, 0x05, 0x00, 0x03, 0x07, 0x01, 0x01
        /*0010*/ 	.byte	0x02, 0x03, 0x00, 0x00, 0x02, 0x06, 0x01, 0x00, 0x04, 0x0b, 0x08, 0x00, 0x01, 0x00, 0x00, 0x00
        /*0020*/ 	.byte	0x00, 0x00, 0x00, 0x00


//--------------------- .nv.info._Z27calculate_cluster_diversityPKfPf --------------------------
	.section	.nv.info._Z27calculate_cluster_diversityPKfPf,"",@"SHT_CUDA_INFO"
	.sectionflags	@""
	.align	4


	//----- nvinfo : EIATTR_CUDA_API_VERSION
	.align		4
        /*0000*/ 	.byte	0x04, 0x37
        /*0002*/ 	.short	(.L_9 - .L_8)
.L_8:
        /*0004*/ 	.word	0x00000082


	//----- nvinfo : EIATTR_KPARAM_INFO
	.align		4
.L_9:
        /*0008*/ 	.byte	0x04, 0x17
        /*000a*/ 	.short	(.L_11 - .L_10)
.L_10:
        /*000c*/ 	.word	0x00000000
        /*0010*/ 	.short	0x0001
        /*0012*/ 	.short	0x0008
        /*0014*/ 	.byte	0x00, 0xf5, 0x21, 0x00


	//----- nvinfo : EIATTR_KPARAM_INFO
	.align		4
.L_11:
        /*0018*/ 	.byte	0x04, 0x17
        /*001a*/ 	.short	(.L_13 - .L_12)
.L_12:
        /*001c*/ 	.word	0x00000000
        /*0020*/ 	.short	0x0000
        /*0022*/ 	.short	0x0000
        /*0024*/ 	.byte	0x00, 0xf5, 0x21, 0x00


	//----- nvinfo : EIATTR_SPARSE_MMA_MASK
	.align		4
.L_13:
        /*0028*/ 	.byte	0x03, 0x50
        /*002a*/ 	.short	0x0000


	//----- nvinfo : EIATTR_MAXREG_COUNT
	.align		4
        /*002c*/ 	.byte	0x03, 0x1b
        /*002e*/ 	.short	0x00ff


	//----- nvinfo : EIATTR_NUM_BARRIERS
	.align		4
        /*0030*/ 	.byte	0x02, 0x4c
        /*0032*/ 	.byte	0x01
	.zero		1


	//----- nvinfo : EIATTR_MERCURY_ISA_VERSION
	.align		4
        /*0034*/ 	.byte	0x03, 0x5f
        /*0036*/ 	.short	0x0101


	//----- nvinfo : EIATTR_INT_WARP_WIDE_INSTR_OFFSETS
	.align		4
        /*0038*/ 	.byte	0x04, 0x31
        /*003a*/ 	.short	(.L_15 - .L_14)


	//   ....[0]....
.L_14:
        /*003c*/ 	.word	0x00000130


	//----- nvinfo : EIATTR_COOP_GROUP_MASK_REGIDS
	.align		4
.L_15:
        /*0040*/ 	.byte	0x04, 0x29
        /*0042*/ 	.short	(.L_17 - .L_16)


	//   ....[0]....
.L_16:
        /*0044*/ 	.word	0xffffffff


	//   ....[1]....
        /*0048*/ 	.word	0xffffffff


	//   ....[2]....
        /*004c*/ 	.word	0xffffffff


	//   ....[3]....
        /*0050*/ 	.word	0xffffffff


	//   ....[4]....
        /*0054*/ 	.word	0xffffffff


	//   ....[5]....
        /*0058*/ 	.word	0xffffffff


	//   ....[6]....
        /*005c*/ 	.word	0x05000000


	//   ....[7]....
        /*0060*/ 	.word	0x05000003


	//   ....[8]....
        /*0064*/ 	.word	0x05000000


	//   ....[9]....
        /*0068*/ 	.word	0x05000003


	//   ....[10]....
        /*006c*/ 	.word	0x05000004


	//   ....[11]....
        /*0070*/ 	.word	0x05000004


	//   ....[12]....
        /*0074*/ 	.word	0x05000004


	//   ....[13]....
        /*0078*/ 	.word	0x05000004


	//   ....[14]....
        /*007c*/ 	.word	0x05000004


	//----- nvinfo : EIATTR_COOP_GROUP_INSTR_OFFSETS
	.align		4
.L_17:
        /*0080*/ 	.byte	0x04, 0x28
        /*0082*/ 	.short	(.L_19 - .L_18)


	//   ....[0]....
.L_18:
        /*0084*/ 	.word	0x00000120


	//   ....[1]....
        /*0088*/ 	.word	0x00000170


	//   ....[2]....
        /*008c*/ 	.word	0x00000190


	//   ....[3]....
        /*0090*/ 	.word	0x000001b0


	//   ....[4]....
        /*0094*/ 	.word	0x000001d0


	//   ....[5]....
        /*0098*/ 	.word	0x000002d0


	//   ....[6]....
        /*009c*/ 	.word	0x00000320


	//   ....[7]....
        /*00a0*/ 	.word	0x00000370


	//   ....[8]....
        /*00a4*/ 	.word	0x000003c0


	//   ....[9]....
        /*00a8*/ 	.word	0x00000410


	//   ....[10]....
        /*00ac*/ 	.word	0x000005e0


	//   ....[11]....
        /*00b0*/ 	.word	0x00000680


	//   ....[12]....
        /*00b4*/ 	.word	0x00000720


	//   ....[13]....
        /*00b8*/ 	.word	0x000007d0


	//   ....[14]....
        /*00bc*/ 	.word	0x00000870


	//----- nvinfo : EIATTR_VRC_CTA_INIT_COUNT
	.align		4
.L_19:
        /*00c0*/ 	.byte	0x02, 0x4a
	.zero		1
	.zero		1


	//----- nvinfo : EIATTR_EXIT_INSTR_OFFSETS
	.align		4
        /*00c4*/ 	.byte	0x04, 0x1c
        /*00c6*/ 	.short	(.L_21 - .L_20)


	//   ....[0]....
.L_20:
        /*00c8*/ 	.word	0x00000490


	//   ....[1]....
        /*00cc*/ 	.word	0x00000590


	//----- nvinfo : EIATTR_CRS_STACK_SIZE
	.align		4
.L_21:
        /*00d0*/ 	.byte	0x04, 0x1e
        /*00d2*/ 	.short	(.L_23 - .L_22)
.L_22:
        /*00d4*/ 	.word	0x00000000


	//----- nvinfo : EIATTR_CBANK_PARAM_SIZE
	.align		4
.L_23:
        /*00d8*/ 	.byte	0x03, 0x19
        /*00da*/ 	.short	0x0010


	//----- nvinfo : EIATTR_PARAM_CBANK
	.align		4
        /*00dc*/ 	.byte	0x04, 0x0a
        /*00de*/ 	.short	(.L_25 - .L_24)
	.align		4
.L_24:
        /*00e0*/ 	.word	index@(.nv.constant0._Z27calculate_cluster_diversityPKfPf)
        /*00e4*/ 	.short	0x0380
        /*00e6*/ 	.short	0x0010


	//----- nvinfo : EIATTR_SW_WAR
	.align		4
.L_25:
        /*00e8*/ 	.byte	0x04, 0x36
        /*00ea*/ 	.short	(.L_27 - .L_26)
.L_26:
        /*00ec*/ 	.word	0x00000008
.L_27:


//--------------------- .nv.callgraph             --------------------------
	.section	.nv.callgraph,"",@"SHT_CUDA_CALLGRAPH"
	.align	4
	.sectionentsize	8
	.align		4
        /*0000*/ 	.word	0x00000000
	.align		4
        /*0004*/ 	.word	0xffffffff
	.align		4
        /*0008*/ 	.word	0x00000000
	.align		4
        /*000c*/ 	.word	0xfffffffe
	.align		4
        /*0010*/ 	.word	0x00000000
	.align		4
        /*0014*/ 	.word	0xfffffffd
	.align		4
        /*0018*/ 	.word	0x00000000
	.align		4
        /*001c*/ 	.word	0xfffffffc


//--------------------- .text._Z27calculate_cluster_diversityPKfPf --------------------------
	.section	.text._Z27calculate_cluster_diversityPKfPf,"ax",@progbits
	.align	128
        .global         _Z27calculate_cluster_diversityPKfPf
        .type           _Z27calculate_cluster_diversityPKfPf,@function
        .size           _Z27calculate_cluster_diversityPKfPf,(.L_x_30 - _Z27calculate_cluster_diversityPKfPf)
        .other          _Z27calculate_cluster_diversityPKfPf,@"STO_CUDA_ENTRY STV_DEFAULT"
_Z27calculate_cluster_diversityPKfPf:
.text._Z27calculate_cluster_diversityPKfPf:
[----:B------:R-:W-:Y:S01]  /*0000*/  LDC R1, c[0x0][0x37c] ;  /* 0x0000df00ff017b82 */ /* 0x000fe20000000800 */
[----:B------:R-:W0:Y:S01]  /*0010*/  S2R R8, SR_TID.X ;  /* 0x0000000000087919 */ /* 0x000e220000002100 */
[----:B------:R-:W1:Y:S01]  /*0020*/  LDCU.64 UR6, c[0x0][0x358] ;  /* 0x00006b00ff0677ac */ /* 0x000e620008000a00 */
[----:B------:R-:W2:Y:S01]  /*0030*/  S2R R11, SR_CTAID.X ;  /* 0x00000000000b7919 */ /* 0x000ea20000002500 */
[----:B0-----:R-:W-:-:S04]  /*0040*/  ISETP.NE.AND P0, PT, R8, 0x3ff, PT ;  /* 0x000003ff0800780c */ /* 0x001fc80003f05270 */
[----:B------:R-:W-:-:S13]  /*0050*/  ISETP.EQ.OR P0, PT, R8, RZ, !P0 ;  /* 0x000000ff0800720c */ /* 0x000fda0004702670 */
[----:B------:R-:W2:Y:S01]  /*0060*/  @!P0 LDC.64 R2, c[0x0][0x380] ;  /* 0x0000e000ff028b82 */ /* 0x000ea20000000a00 */
[----:B------:R-:W-:Y:S02]  /*0070*/  @!P0 IMAD R5, R8, 0x60, RZ ;  /* 0x0000006008058824 */ /* 0x000fe400078e02ff */
[----:B--2---:R-:W-:-:S04]  /*0080*/  @!P0 IMAD.WIDE.U32 R2, R11, 0x4, R2 ;  /* 0x000000040b028825 */ /* 0x004fc800078e0002 */
[----:B------:R-:W-:Y:S02]  /*0090*/  @!P0 IMAD.WIDE.U32 R4, R5, 0x4, R2 ;  /* 0x0000000405048825 */ /* 0x000fe400078e0002 */
[----:B-1----:R-:W2:Y:S04]  /*00a0*/  @!P0 LDG.E R2, desc[UR6][R2.64] ;  /* 0x0000000602028981 */ /* 0x002ea8000c1e1900 */
[----:B------:R-:W2:Y:S01]  /*00b0*/  @!P0 LDG.E R5, desc[UR6][R4.64] ;  /* 0x0000000604058981 */ /* 0x000ea2000c1e1900 */
[----:B------:R-:W-:Y:S01]  /*00c0*/  IMAD.MOV.U32 R0, RZ, RZ, RZ ;  /* 0x000000ffff007224 */ /* 0x000fe200078e00ff */
[----:B------:R-:W0:Y:S01]  /*00d0*/  S2UR UR8, SR_CgaCtaId ;  /* 0x00000000000879c3 */ /* 0x000e220000008800 */
[----:B------:R-:W-:Y:S01]  /*00e0*/  UMOV UR5, 0x400 ;  /* 0x0000040000057882 */ /* 0x000fe20000000000 */
[----:B--2---:R-:W-:-:S04]  /*00f0*/  @!P0 FADD R6, R2, -R5 ;  /* 0x8000000502068221 */ /* 0x004fc80000000000 */
[----:B------:R-:W-:Y:S01]  /*0100*/  @!P0 FADD R0, |R6|, -RZ ;  /* 0x800000ff06008221 */ /* 0x000fe20000000200 */
[----:B------:R-:W-:-:S04]  /*0110*/  LOP3.LUT P0, RZ, R8, 0x1f, RZ, 0xc0, !PT ;  /* 0x0000001f08ff7812 */ /* 0x000fc8000780c0ff */
[----:B------:R-:W1:Y:S09]  /*0120*/  SHFL.DOWN PT, R7, R0, 0x10, 0x1f ;  /* 0x0a001f0000077f89 */ /* 0x000e7200000e0000 */
[----:B------:R-:W-:-:S05]  /*0130*/  VOTEU.ALL UP0, P0 ;  /* 0x0000000000ff7886 */ /* 0x000fca0000000000 */
[----:B0-----:R-:W-:Y:S01]  /*0140*/  @!UP0 ULEA UR4, UR8, UR5, 0x18 ;  /* 0x0000000508048291 */ /* 0x001fe2000f8ec0ff */
[----:B-1----:R-:W-:Y:S01]  /*0150*/  FADD R7, R7, R0 ;  /* 0x0000000007077221 */ /* 0x002fe20000000000 */
[----:B------:R-:W-:-:S04]  /*0160*/  @!P0 SHF.R.U32.HI R0, RZ, 0x3, R8 ;  /* 0x00000003ff008819 */ /* 0x000fc80000011608 */
[----:B------:R-:W0:Y:S02]  /*0170*/  SHFL.DOWN PT, R6, R7, 0x8, 0x1f ;  /* 0x09001f0007067f89 */ /* 0x000e2400000e0000 */
[----:B0-----:R-:W-:-:S05]  /*0180*/  FADD R6, R7, R6 ;  /* 0x0000000607067221 */ /* 0x001fca0000000000 */
[----:B------:R-:W0:Y:S02]  /*0190*/  SHFL.DOWN PT, R9, R6, 0x4, 0x1f ;  /* 0x08801f0006097f89 */ /* 0x000e2400000e0000 */
[----:B0-----:R-:W-:-:S05]  /*01a0*/  FADD R9, R6, R9 ;  /* 0x0000000906097221 */ /* 0x001fca0000000000 */
[----:B------:R-:W0:Y:S02]  /*01b0*/  SHFL.DOWN PT, R2, R9, 0x2, 0x1f ;  /* 0x08401f0009027f89 */ /* 0x000e2400000e0000 */
[----:B0-----:R-:W-:-:S05]  /*01c0*/  FADD R2, R9, R2 ;  /* 0x0000000209027221 */ /* 0x001fca0000000000 */
[----:B------:R-:W0:Y:S02]  /*01d0*/  SHFL.DOWN PT, R3, R2, 0x1, 0x1f ;  /* 0x08201f0002037f89 */ /* 0x000e2400000e0000 */
[----:B0-----:R-:W-:Y:S01]  /*01e0*/  FADD R4, R2, R3 ;  /* 0x0000000302047221 */ /* 0x001fe20000000000 */
[----:B------:R-:W-:-:S03]  /*01f0*/  @!P0 LOP3.LUT R3, R0, 0x7c, RZ, 0xc0, !PT ;  /* 0x0000007c00038812 */ /* 0x000fc600078ec0ff */
[----:B------:R-:W-:-:S05]  /*0200*/  @!P0 FMUL R0, R4, 0.03125 ;  /* 0x3d00000004008820 */ /* 0x000fca0000400000 */
[----:B------:R0:W-:Y:S01]  /*0210*/  @!P0 STS [R3+UR4], R0 ;  /* 0x0000000003008988 */ /* 0x0001e20008000804 */
[----:B------:R-:W-:Y:S01]  /*0220*/  BAR.SYNC.DEFER_BLOCKING 0x0 ;  /* 0x0000000000007b1d */ /* 0x000fe20000010000 */
[----:B------:R-:W-:Y:S01]  /*0230*/  ISETP.GT.U32.AND P0, PT, R8, 0x1f, PT ;  /* 0x0000001f0800780c */ /* 0x000fe20003f04070 */
[----:B------:R-:W-:-:S04]  /*0240*/  UIADD3 UR4, UPT, UPT, UR5, 0x80, URZ ;  /* 0x0000008005047890 */ /* 0x000fc8000fffe0ff */
[----:B------:R-:W-:-:S06]  /*0250*/  ULEA UR4, UR8, UR4, 0x18 ;  /* 0x0000000408047291 */ /* 0x000fcc000f8ec0ff */
[----:B------:R-:W-:Y:S02]  /*0260*/  LEA R2, R11, UR4, 0x2 ;  /* 0x000000040b027c11 */ /* 0x000fe4000f8e10ff */
[----:B0-----:R-:W-:Y:S05]  /*0270*/  @P0 BRA `(.L_x_0) ;  /* 0x0000000000780947 */ /* 0x001fea0003800000 */
[----:B------:R-:W-:-:S06]  /*0280*/  ULEA UR4, UR8, UR5, 0x18 ;  /* 0x0000000508047291 */ /* 0x000fcc000f8ec0ff */
[----:B------:R-:W-:Y:S01]  /*0290*/  LEA R0, R8, UR4, 0x2 ;  /* 0x0000000408007c11 */ /* 0x000fe2000f8e10ff */
[----:B------:R-:W-:-:S05]  /*02a0*/  UMOV UR4, 0xffffffff ;  /* 0xffffffff00047882 */ /* 0x000fca0000000000 */
[----:B------:R-:W0:Y:S01]  /*02b0*/  LDS R0, [R0] ;  /* 0x0000000000007984 */ /* 0x000e220000000800 */
[----:B------:R-:W-:Y:S05]  /*02c0*/  BRA.DIV UR4, `(.L_x_1) ;  /* 0x0000000204b47947 */ /* 0x000fea000b800000 */
[----:B0-----:R0:W1:Y:S02]  /*02d0*/  SHFL.DOWN PT, R3, R0, 0x10, 0x1f ;  /* 0x0a001f0000037f89 */ /* 0x00106400000e0000 */
.L_x_8:
[----:B------:R-:W-:Y:S01]  /*02e0*/  UMOV UR4, 0xffff ;  /* 0x0000ffff00047882 */ /* 0x000fe20000000000 */
[----:B-1----:R-:W-:Y:S02]  /*02f0*/  FADD R3, R0, R3 ;  /* 0x0000000300037221 */ /* 0x002fe40000000000 */
[----:B------:R-:W-:Y:S05]  /*0300*/  BRA.DIV UR4, `(.L_x_2) ;  /* 0x0000000204c47947 */ /* 0x000fea000b800000 */
[----:B0-----:R-:W-:-:S06]  /*0310*/  IMAD.MOV.U32 R0, RZ, RZ, 0xffff ;  /* 0x0000ffffff007424 */ /* 0x001fcc00078e00ff */
[----:B------:R0:W1:Y:S02]  /*0320*/  SHFL.DOWN PT, R0, R3, 0x8, 0x1f ;  /* 0x09001f0003007f89 */ /* 0x00006400000e0000 */
.L_x_11:
[----:B------:R-:W-:Y:S01]  /*0330*/  UMOV UR4, 0xff ;  /* 0x000000ff00047882 */ /* 0x000fe20000000000 */
[----:B-1----:R-:W-:Y:S02]  /*0340*/  FADD R0, R3, R0 ;  /* 0x0000000003007221 */ /* 0x002fe40000000000 */
[----:B------:R-:W-:Y:S05]  /*0350*/  BRA.DIV UR4, `(.L_x_3) ;  /* 0x0000000204dc7947 */ /* 0x000fea000b800000 */
[----:B0-----:R-:W-:-:S06]  /*0360*/  HFMA2 R3, -RZ, RZ, 0, 1.5199184417724609375e-05 ;  /* 0x000000ffff037431 */ /* 0x001fcc00000001ff */
[----:B------:R0:W1:Y:S02]  /*0370*/  SHFL.DOWN PT, R3, R0, 0x4, 0x1f ;  /* 0x08801f0000037f89 */ /* 0x00006400000e0000 */
.L_x_14:
[----:B------:R-:W-:Y:S01]  /*0380*/  UMOV UR4, 0xf ;  /* 0x0000000f00047882 */ /* 0x000fe20000000000 */
[----:B-1----:R-:W-:Y:S02]  /*0390*/  FADD R3, R0, R3 ;  /* 0x0000000300037221 */ /* 0x002fe40000000000 */
[----:B------:R-:W-:Y:S05]  /*03a0*/  BRA.DIV UR4, `(.L_x_4) ;  /* 0x0000000204f07947 */ /* 0x000fea000b800000 */
[----:B0-----:R-:W-:-:S06]  /*03b0*/  IMAD.MOV.U32 R0, RZ, RZ, 0xf ;  /* 0x0000000fff007424 */ /* 0x001fcc00078e00ff */
[----:B------:R0:W1:Y:S02]  /*03c0*/  SHFL.DOWN PT, R0, R3, 0x2, 0x1f ;  /* 0x08401f0003007f89 */ /* 0x00006400000e0000 */
.L_x_17:
[----:B------:R-:W-:Y:S01]  /*03d0*/  UMOV UR4, 0x3 ;  /* 0x0000000300047882 */ /* 0x000fe20000000000 */
[----:B-1----:R-:W-:Y:S02]  /*03e0*/  FADD R0, R3, R0 ;  /* 0x0000000003007221 */ /* 0x002fe40000000000 */
[----:B------:R-:W-:Y:S05]  /*03f0*/  BRA.DIV UR4, `(.L_x_5) ;  /* 0x0000000604087947 */ /* 0x000fea000b800000 */
[----:B0-----:R-:W-:-:S06]  /*0400*/  IMAD.MOV.U32 R3, RZ, RZ, 0x3 ;  /* 0x00000003ff037424 */ /* 0x001fcc00078e00ff */
[----:B------:R0:W1:Y:S02]  /*0410*/  SHFL.DOWN PT, R3, R0, 0x1, 0x1f ;  /* 0x08201f0000037f89 */ /* 0x00006400000e0000 */
.L_x_20:
[----:B------:R-:W-:Y:S01]  /*0420*/  ISETP.NE.AND P0, PT, R8, RZ, PT ;  /* 0x000000ff0800720c */ /* 0x000fe20003f05270 */
[----:B-1----:R-:W-:-:S12]  /*0430*/  FADD R3, R0, R3 ;  /* 0x0000000300037221 */ /* 0x002fd80000000000 */
[----:B------:R-:W-:-:S05]  /*0440*/  @!P0 FMUL R3, R3, 0.03125 ;  /* 0x3d00000003038820 */ /* 0x000fca0000400000 */
[----:B------:R1:W-:Y:S02]  /*0450*/  @!P0 STS [R2], R3 ;  /* 0x0000000302008388 */ /* 0x0003e40000000800 */
.L_x_0:
[----:B------:R-:W-:Y:S05]  /*0460*/  WARPSYNC.ALL ;  /* 0x0000000000007948 */ /* 0x000fea0003800000 */
[----:B------:R-:W-:Y:S01]  /*0470*/  BAR.SYNC.DEFER_BLOCKING 0x0 ;  /* 0x0000000000007b1d */ /* 0x000fe20000010000 */
[----:B------:R-:W-:-:S13]  /*0480*/  ISETP.NE.AND P0, PT, R8, RZ, PT ;  /* 0x000000ff0800720c */ /* 0x000fda0003f05270 */
[----:B------:R-:W-:Y:S05]  /*0490*/  @P0 EXIT ;  /* 0x000000000000094d */ /* 0x000fea0003800000 */
[----:B0-----:R-:W0:Y:S01]  /*04a0*/  LDS R0, [R2] ;  /* 0x0000000002007984 */ /* 0x001e220000000800 */
[----:B------:R-:W-:Y:S02]  /*04b0*/  HFMA2 R4, -RZ, RZ, 1.041015625, -0.052093505859375 ;  /* 0x3c2aaaabff047431 */ /* 0x000fe400000001ff */
[----:B-1----:R-:W-:-:S04]  /*04c0*/  IMAD.MOV.U32 R3, RZ, RZ, 0x42c00000 ;  /* 0x42c00000ff037424 */ /* 0x002fc800078e00ff */
[----:B------:R-:W-:-:S04]  /*04d0*/  FFMA R3, R4, -R3, 1 ;  /* 0x3f80000004037423 */ /* 0x000fc80000000803 */
[----:B------:R-:W-:Y:S01]  /*04e0*/  FFMA R3, R3, R4, 0.010416666977107524872 ;  /* 0x3c2aaaab03037423 */ /* 0x000fe20000000004 */
[----:B0-----:R-:W0:Y:S03]  /*04f0*/  FCHK P0, R0, 96 ;  /* 0x42c0000000007902 */ /* 0x001e260000000000 */
[----:B------:R-:W-:-:S04]  /*0500*/  FFMA R4, R0, R3, RZ ;  /* 0x0000000300047223 */ /* 0x000fc800000000ff */
[----:B------:R-:W-:-:S04]  /*0510*/  FFMA R5, R4, -96, R0 ;  /* 0xc2c0000004057823 */ /* 0x000fc80000000000 */
[----:B------:R-:W-:Y:S01]  /*0520*/  FFMA R5, R3, R5, R4 ;  /* 0x0000000503057223 */ /* 0x000fe20000000004 */
[----:B0-----:R-:W-:Y:S06]  /*0530*/  @!P0 BRA `(.L_x_6) ;  /* 0x00000000000c8947 */ /* 0x001fec0003800000 */
[----:B------:R-:W-:-:S07]  /*0540*/  MOV R2, 0x560 ;  /* 0x0000056000027802 */ /* 0x000fce0000000f00 */
[----:B------:R-:W-:Y:S05]  /*0550*/  CALL.REL.NOINC `($__internal_0_$__cuda_sm3x_div_rn_noftz_f32_slowpath) ;  /* 0x0000000000d87944 */ /* 0x000fea0003c00000 */
[----:B------:R-:W-:-:S07]  /*0560*/  IMAD.MOV.U32 R5, RZ, RZ, R4 ;  /* 0x000000ffff057224 */ /* 0x000fce00078e0004 */
.L_x_6:
[----:B------:R-:W0:Y:S02]  /*0570*/  LDC.64 R2, c[0x0][0x388] ;  /* 0x0000e200ff027b82 */ /* 0x000e240000000a00 */
[----:B0-----:R-:W-:Y:S01]  /*0580*/  REDG.E.ADD.F32.FTZ.RN.STRONG.GPU desc[UR6][R2.64], R5 ;  /* 0x00000005020079a6 */ /* 0x001fe2000c12f306 */
[----:B------:R-:W-:Y:S05]  /*0590*/  EXIT ;  /* 0x000000000000794d */ /* 0x000fea0003800000 */
.L_x_1:
[----:B------:R-:W-:Y:S01]  /*05a0*/  IMAD.MOV.U32 R4, RZ, RZ, -0x1 ;  /* 0xffffffffff047424 */ /* 0x000fe200078e00ff */
[----:B------:R-:W-:Y:S01]  /*05b0*/  MOV R5, 0x10 ;  /* 0x0000001000057802 */ /* 0x000fe20000000f00 */
[----:B------:R-:W-:-:S07]  /*05c0*/  IMAD.MOV.U32 R7, RZ, RZ, 0x1f ;  /* 0x0000001fff077424 */ /* 0x000fce00078e00ff */
[----:B0-----:R-:W-:Y:S05]  /*05d0*/  WARPSYNC.COLLECTIVE R4, `(.L_x_7) ;  /* 0x0000000004087348 */ /* 0x001fea0003c00000 */
[----:B0-----:R0:W1:Y:S02]  /*05e0*/  SHFL.DOWN P0, R4, R0, R5, R7 ;  /* 0x0800000500047389 */ /* 0x0010640000000007 */
[----:B01----:R-:W-:Y:S05]  /*05f0*/  ENDCOLLECTIVE ;  /* 0x000000000000791b */ /* 0x003fea0003800000 */
.L_x_7:
[----:B------:R-:W-:Y:S01]  /*0600*/  MOV R3, R4 ;  /* 0x0000000400037202 */ /* 0x000fe20000000f00 */
[----:B------:R-:W-:Y:S06]  /*0610*/  BRA `(.L_x_8) ;  /* 0xfffffffc00307947 */ /* 0x000fec000383ffff */
.L_x_2:
[----:B------:R-:W-:Y:S01]  /*0620*/  HFMA2 R7, -RZ, RZ, 0, 1.847743988037109375e-06 ;  /* 0x0000001fff077431 */ /* 0x000fe200000001ff */
[----:B------:R-:W-:Y:S01]  /*0630*/  BSSY B0, `(.L_x_9) ;  /* 0x0000007000007945 */ /* 0x000fe20003800000 */
[----:B0-----:R-:W-:Y:S02]  /*0640*/  IMAD.MOV.U32 R0, RZ, RZ, R3 ;  /* 0x000000ffff007224 */ /* 0x001fe400078e0003 */
[----:B------:R-:W-:Y:S02]  /*0650*/  IMAD.MOV.U32 R5, RZ, RZ, 0x8 ;  /* 0x00000008ff057424 */ /* 0x000fe400078e00ff */
[----:B------:R-:W-:-:S07]  /*0660*/  IMAD.MOV.U32 R4, RZ, RZ, 0xffff ;  /* 0x0000ffffff047424 */ /* 0x000fce00078e00ff */
[----:B------:R-:W-:Y:S05]  /*0670*/  WARPSYNC.COLLECTIVE R4, `(.L_x_10) ;  /* 0x0000000004087348 */ /* 0x000fea0003c00000 */
[----:B------:R0:W1:Y:S02]  /*0680*/  SHFL.DOWN P0, R4, R0, R5, R7 ;  /* 0x0800000500047389 */ /* 0x0000640000000007 */
[----:B01----:R-:W-:Y:S05]  /*0690*/  ENDCOLLECTIVE ;  /* 0x000000000000791b */ /* 0x003fea0003800000 */
.L_x_10:
[----:B------:R-:W-:Y:S05]  /*06a0*/  BSYNC B0 ;  /* 0x0000000000007941 */ /* 0x000fea0003800000 */
.L_x_9:
[----:B------:R-:W-:Y:S01]  /*06b0*/  IMAD.MOV.U32 R0, RZ, RZ, R4 ;  /* 0x000000ffff007224 */ /* 0x000fe200078e0004 */
[----:B------:R-:W-:Y:S06]  /*06c0*/  BRA `(.L_x_11) ;  /* 0xfffffffc00187947 */ /* 0x000fec000383ffff */
.L_x_3:
[----:B------:R-:W-:Y:S01]  /*06d0*/  BSSY B0, `(.L_x_12) ;  /* 0x0000007000007945 */ /* 0x000fe20003800000 */
[----:B------:R-:W-:Y:S01]  /*06e0*/  MOV R5, 0x4 ;  /* 0x0000000400057802 */ /* 0x000fe20000000f00 */
[----:B------:R-:W-:Y:S02]  /*06f0*/  IMAD.MOV.U32 R7, RZ, RZ, 0x1f ;  /* 0x0000001fff077424 */ /* 0x000fe400078e00ff */
[----:B------:R-:W-:-:S07]  /*0700*/  IMAD.MOV.U32 R4, RZ, RZ, 0xff ;  /* 0x000000ffff047424 */ /* 0x000fce00078e00ff */
[----:B0-----:R-:W-:Y:S05]  /*0710*/  WARPSYNC.COLLECTIVE R4, `(.L_x_13) ;  /* 0x0000000004087348 */ /* 0x001fea0003c00000 */
[----:B------:R1:W2:Y:S02]  /*0720*/  SHFL.DOWN P0, R4, R0, R5, R7 ;  /* 0x0800000500047389 */ /* 0x0002a40000000007 */
[----:B012---:R-:W-:Y:S05]  /*0730*/  ENDCOLLECTIVE ;  /* 0x000000000000791b */ /* 0x007fea0003800000 */
.L_x_13:
[----:B------:R-:W-:Y:S05]  /*0740*/  BSYNC B0 ;  /* 0x0000000000007941 */ /* 0x000fea0003800000 */
.L_x_12:
[----:B------:R-:W-:Y:S01]  /*0750*/  MOV R3, R4 ;  /* 0x0000000400037202 */ /* 0x000fe20000000f00 */
[----:B------:R-:W-:Y:S06]  /*0760*/  BRA `(.L_x_14) ;  /* 0xfffffffc00047947 */ /* 0x000fec000383ffff */
.L_x_4:
        /* <DEDUP_REMOVED lines=8> */
.L_x_16:
[----:B------:R-:W-:Y:S05]  /*07f0*/  BSYNC B0 ;  /* 0x0000000000007941 */ /* 0x000fea0003800000 */
.L_x_15:
[----:B------:R-:W-:Y:S01]  /*0800*/  IMAD.MOV.U32 R0, RZ, RZ, R4 ;  /* 0x000000ffff007224 */ /* 0x000fe200078e0004 */
[----:B------:R-:W-:Y:S06]  /*0810*/  BRA `(.L_x_17) ;  /* 0xfffffff800ec7947 */ /* 0x000fec000383ffff */
.L_x_5:
[----:B------:R-:W-:Y:S01]  /*0820*/  BSSY B0, `(.L_x_18) ;  /* 0x0000007000007945 */ /* 0x000fe20003800000 */
[----:B------:R-:W-:Y:S01]  /*0830*/  MOV R5, 0x1 ;  /* 0x0000000100057802 */ /* 0x000fe20000000f00 */
[----:B------:R-:W-:Y:S02]  /*0840*/  IMAD.MOV.U32 R7, RZ, RZ, 0x1f ;  /* 0x0000001fff077424 */ /* 0x000fe400078e00ff */
[----:B------:R-:W-:-:S07]  /*0850*/  IMAD.MOV.U32 R4, RZ, RZ, 0x3 ;  /* 0x00000003ff047424 */ /* 0x000fce00078e00ff */
[----:B0-----:R-:W-:Y:S05]  /*0860*/  WARPSYNC.COLLECTIVE R4, `(.L_x_19) ;  /* 0x0000000004087348 */ /* 0x001fea0003c00000 */
[----:B------:R1:W2:Y:S02]  /*0870*/  SHFL.DOWN P0, R4, R0, R5, R7 ;  /* 0x0800000500047389 */ /* 0x0002a40000000007 */
[----:B012---:R-:W-:Y:S05]  /*0880*/  ENDCOLLECTIVE ;  /* 0x000000000000791b */ /* 0x007fea0003800000 */
.L_x_19:
[----:B------:R-:W-:Y:S05]  /*0890*/  BSYNC B0 ;  /* 0x0000000000007941 */ /* 0x000fea0003800000 */
.L_x_18:
[----:B------:R-:W-:Y:S01]  /*08a0*/  MOV R3, R4 ;  /* 0x0000000400037202 */ /* 0x000fe20000000f00 */
[----:B------:R-:W-:Y:S06]  /*08b0*/  BRA `(.L_x_20) ;  /* 0xfffffff800d87947 */ /* 0x000fec000383ffff */
        .weak           $__internal_0_$__cuda_sm3x_div_rn_noftz_f32_slowpath
        .type           $__internal_0_$__cuda_sm3x_div_rn_noftz_f32_slowpath,@function
        .size           $__internal_0_$__cuda_sm3x_div_rn_noftz_f32_slowpath,(.L_x_30 - $__internal_0_$__cuda_sm3x_div_rn_noftz_f32_slowpath)
$__internal_0_$__cuda_sm3x_div_rn_noftz_f32_slowpath:
[----:B------:R-:W-:Y:S02]  /*08c0*/  SHF.R.U32.HI R3, RZ, 0x17, R0 ;  /* 0x00000017ff037819 */ /* 0x000fe40000011600 */
[----:B------:R-:W-:Y:S02]  /*08d0*/  MOV R4, R0 ;  /* 0x0000000000047202 */ /* 0x000fe40000000f00 */
[----:B------:R-:W-:-:S05]  /*08e0*/  LOP3.LUT R3, R3, 0xff, RZ, 0xc0, !PT ;  /* 0x000000ff03037812 */ /* 0x000fca00078ec0ff */
[----:B------:R-:W-:-:S05]  /*08f0*/  VIADD R6, R3, 0xffffffff ;  /* 0xffffffff03067836 */ /* 0x000fca0000000000 */
[----:B------:R-:W-:-:S13]  /*0900*/  ISETP.GT.U32.OR P0, PT, R6, 0xfd, !PT ;  /* 0x000000fd0600780c */ /* 0x000fda0007f04470 */
[----:B------:R-:W-:Y:S01]  /*0910*/  @!P0 IMAD.MOV.U32 R5, RZ, RZ, RZ ;  /* 0x000000ffff058224 */ /* 0x000fe200078e00ff */
[----:B------:R-:W-:Y:S06]  /*0920*/  @!P0 BRA `(.L_x_21) ;  /* 0x00000000003c8947 */ /* 0x000fec0003800000 */
[----:B------:R-:W-:-:S13]  /*0930*/  FSETP.GTU.FTZ.AND P0, PT, |R0|, +INF , PT ;  /* 0x7f8000000000780b */ /* 0x000fda0003f1c200 */
[----:B------:R-:W-:Y:S05]  /*0940*/  @P0 BRA `(.L_x_22) ;  /* 0x0000000400280947 */ /* 0x000fea0003800000 */
[----:B------:R-:W-:-:S05]  /*0950*/  HFMA2 R5, -RZ, RZ, 3.375, 0 ;  /* 0x42c00000ff057431 */ /* 0x000fca00000001ff */
[----:B------:R-:W-:-:S13]  /*0960*/  LOP3.LUT P0, RZ, R5, 0x7fffffff, R4, 0xc8, !PT ;  /* 0x7fffffff05ff7812 */ /* 0x000fda000780c804 */
[----:B------:R-:W-:Y:S05]  /*0970*/  @!P0 BRA `(.L_x_23) ;  /* 0x0000000400148947 */ /* 0x000fea0003800000 */
[----:B------:R-:W-:-:S13]  /*0980*/  LOP3.LUT P0, RZ, R4, 0x7fffffff, RZ, 0xc0, !PT ;  /* 0x7fffffff04ff7812 */ /* 0x000fda000780c0ff */
[----:B------:R-:W-:Y:S05]  /*0990*/  @!P0 BRA `(.L_x_24) ;  /* 0x0000000400048947 */ /* 0x000fea0003800000 */
[----:B------:R-:W-:Y:S02]  /*09a0*/  FSETP.NEU.FTZ.AND P0, PT, |R0|, +INF , PT ;  /* 0x7f8000000000780b */ /* 0x000fe40003f1d200 */
[----:B------:R-:W-:-:S04]  /*09b0*/  LOP3.LUT P1, RZ, R5, 0x7fffffff, RZ, 0xc0, !PT ;  /* 0x7fffffff05ff7812 */ /* 0x000fc8000782c0ff */
[----:B------:R-:W-:-:S13]  /*09c0*/  PLOP3.LUT P0, PT, P0, P1, PT, 0x2f, 0xf2 ;  /* 0x0000000000f2781c */ /* 0x000fda0000702577 */
[----:B------:R-:W-:Y:S05]  /*09d0*/  @P0 BRA `(.L_x_25) ;  /* 0x0000000000e80947 */ /* 0x000fea0003800000 */
[----:B------:R-:W-:-:S13]  /*09e0*/  ISETP.GE.AND P0, PT, R6, RZ, PT ;  /* 0x000000ff0600720c */ /* 0x000fda0003f06270 */
[----:B------:R-:W-:Y:S02]  /*09f0*/  @P0 IMAD.MOV.U32 R5, RZ, RZ, RZ ;  /* 0x000000ffff050224 */ /* 0x000fe400078e00ff */
[----:B------:R-:W-:Y:S01]  /*0a00*/  @!P0 FFMA R4, R0, 1.84467440737095516160e+19, RZ ;  /* 0x5f80000000048823 */ /* 0x000fe200000000ff */
[----:B------:R-:W-:-:S07]  /*0a10*/  @!P0 MOV R5, 0xffffffc0 ;  /* 0xffffffc000058802 */ /* 0x000fce0000000f00 */
.L_x_21:
[----:B------:R-:W-:Y:S01]  /*0a20*/  UMOV UR4, 0x42c00000 ;  /* 0x42c0000000047882 */ /* 0x000fe20000000000 */
[----:B------:R-:W-:Y:S01]  /*0a30*/  VIADD R3, R3, 0xffffff81 ;  /* 0xffffff8103037836 */ /* 0x000fe20000000000 */
[----:B------:R-:W-:-:S03]  /*0a40*/  UIADD3 UR4, UPT, UPT, UR4, -0x3000000, URZ ;  /* 0xfd00000004047890 */ /* 0x000fc6000fffe0ff */
[----:B------:R-:W-:Y:S01]  /*0a50*/  IMAD R0, R3, -0x800000, R4 ;  /* 0xff80000003007824 */ /* 0x000fe200078e0204 */
[----:B------:R-:W-:Y:S02]  /*0a60*/  IADD3 R5, PT, PT, R5, -0x6, R3 ;  /* 0xfffffffa05057810 */ /* 0x000fe40007ffe003 */
[----:B------:R-:W-:-:S03]  /*0a70*/  FADD.FTZ R7, -RZ, -UR4 ;  /* 0x80000004ff077e21 */ /* 0x000fc60008010100 */
[----:B------:R-:W0:Y:S02]  /*0a80*/  MUFU.RCP R6, UR4 ;  /* 0x0000000400067d08 */ /* 0x000e240008001000 */
[----:B0-----:R-:W-:-:S04]  /*0a90*/  FFMA R9, R6, R7, 1 ;  /* 0x3f80000006097423 */ /* 0x001fc80000000007 */
[----:B------:R-:W-:-:S04]  /*0aa0*/  FFMA R9, R6, R9, R6 ;  /* 0x0000000906097223 */ /* 0x000fc80000000006 */
[----:B------:R-:W-:-:S04]  /*0ab0*/  FFMA R4, R0, R9, RZ ;  /* 0x0000000900047223 */ /* 0x000fc800000000ff */
[----:B------:R-:W-:-:S04]  /*0ac0*/  FFMA R6, R7, R4, R0 ;  /* 0x0000000407067223 */ /* 0x000fc80000000000 */
[----:B------:R-:W-:-:S04]  /*0ad0*/  FFMA R6, R9, R6, R4 ;  /* 0x0000000609067223 */ /* 0x000fc80000000004 */
[----:B------:R-:W-:-:S04]  /*0ae0*/  FFMA R7, R7, R6, R0 ;  /* 0x0000000607077223 */ /* 0x000fc80000000000 */
[----:B------:R-:W-:-:S05]  /*0af0*/  FFMA R4, R9, R7, R6 ;  /* 0x0000000709047223 */ /* 0x000fca0000000006 */
[----:B------:R-:W-:-:S04]  /*0b00*/  SHF.R.U32.HI R0, RZ, 0x17, R4 ;  /* 0x00000017ff007819 */ /* 0x000fc80000011604 */
[----:B------:R-:W-:-:S04]  /*0b10*/  LOP3.LUT R0, R0, 0xff, RZ, 0xc0, !PT ;  /* 0x000000ff00007812 */ /* 0x000fc800078ec0ff */
[----:B------:R-:W-:-:S05]  /*0b20*/  IADD3 R8, PT, PT, R0, R5, RZ ;  /* 0x0000000500087210 */ /* 0x000fca0007ffe0ff */
[----:B------:R-:W-:-:S05]  /*0b30*/  VIADD R0, R8, 0xffffffff ;  /* 0xffffffff08007836 */ /* 0x000fca0000000000 */
[----:B------:R-:W-:-:S13]  /*0b40*/  ISETP.GE.U32.AND P0, PT, R0, 0xfe, PT ;  /* 0x000000fe0000780c */ /* 0x000fda0003f06070 */
[----:B------:R-:W-:Y:S05]  /*0b50*/  @!P0 BRA `(.L_x_26) ;  /* 0x0000000000808947 */ /* 0x000fea0003800000 */
[----:B------:R-:W-:-:S13]  /*0b60*/  ISETP.GT.AND P0, PT, R8, 0xfe, PT ;  /* 0x000000fe0800780c */ /* 0x000fda0003f04270 */
[----:B------:R-:W-:Y:S05]  /*0b70*/  @P0 BRA `(.L_x_27) ;  /* 0x00000000006c0947 */ /* 0x000fea0003800000 */
[----:B------:R-:W-:-:S13]  /*0b80*/  ISETP.GE.AND P0, PT, R8, 0x1, PT ;  /* 0x000000010800780c */ /* 0x000fda0003f06270 */
[----:B------:R-:W-:Y:S05]  /*0b90*/  @P0 BRA `(.L_x_28) ;  /* 0x0000000000980947 */ /* 0x000fea0003800000 */
[----:B------:R-:W-:Y:S02]  /*0ba0*/  ISETP.GE.AND P0, PT, R8, -0x18, PT ;  /* 0xffffffe80800780c */ /* 0x000fe40003f06270 */
[----:B------:R-:W-:-:S11]  /*0bb0*/  LOP3.LUT R4, R4, 0x80000000, RZ, 0xc0, !PT ;  /* 0x8000000004047812 */ /* 0x000fd600078ec0ff */
[----:B------:R-:W-:Y:S05]  /*0bc0*/  @!P0 BRA `(.L_x_28) ;  /* 0x00000000008c8947 */ /* 0x000fea0003800000 */
[CC--:B------:R-:W-:Y:S01]  /*0bd0*/  FFMA.RZ R0, R9.reuse, R7.reuse, R6 ;  /* 0x0000000709007223 */ /* 0x0c0fe2000000c006 */
[----:B------:R-:W-:Y:S01]  /*0be0*/  IMAD.MOV R5, RZ, RZ, -R8 ;  /* 0x000000ffff057224 */ /* 0x000fe200078e0a08 */
[C---:B------:R-:W-:Y:S02]  /*0bf0*/  ISETP.NE.AND P2, PT, R8.reuse, RZ, PT ;  /* 0x000000ff0800720c */ /* 0x040fe40003f45270 */
[----:B------:R-:W-:Y:S02]  /*0c00*/  ISETP.NE.AND P1, PT, R8, RZ, PT ;  /* 0x000000ff0800720c */ /* 0x000fe40003f25270 */
[----:B------:R-:W-:Y:S01]  /*0c10*/  LOP3.LUT R3, R0, 0x7fffff, RZ, 0xc0, !PT ;  /* 0x007fffff00037812 */ /* 0x000fe200078ec0ff */
[CCC-:B------:R-:W-:Y:S01]  /*0c20*/  FFMA.RP R0, R9.reuse, R7.reuse, R6.reuse ;  /* 0x0000000709007223 */ /* 0x1c0fe20000008006 */
[----:B------:R-:W-:Y:S01]  /*0c30*/  FFMA.RM R9, R9, R7, R6 ;  /* 0x0000000709097223 */ /* 0x000fe20000004006 */
[----:B------:R-:W-:Y:S02]  /*0c40*/  IADD3 R6, PT, PT, R8, 0x20, RZ ;  /* 0x0000002008067810 */ /* 0x000fe40007ffe0ff */
[----:B------:R-:W-:-:S02]  /*0c50*/  LOP3.LUT R3, R3, 0x800000, RZ, 0xfc, !PT ;  /* 0x0080000003037812 */ /* 0x000fc400078efcff */
[----:B------:R-:W-:Y:S02]  /*0c60*/  FSETP.NEU.FTZ.AND P0, PT, R0, R9, PT ;  /* 0x000000090000720b */ /* 0x000fe40003f1d000 */
[----:B------:R-:W-:Y:S02]  /*0c70*/  SHF.L.U32 R6, R3, R6, RZ ;  /* 0x0000000603067219 */ /* 0x000fe400000006ff */
[----:B------:R-:W-:Y:S02]  /*0c80*/  SEL R0, R5, RZ, P2 ;  /* 0x000000ff05007207 */ /* 0x000fe40001000000 */
[----:B------:R-:W-:Y:S02]  /*0c90*/  ISETP.NE.AND P1, PT, R6, RZ, P1 ;  /* 0x000000ff0600720c */ /* 0x000fe40000f25270 */
[----:B------:R-:W-:Y:S02]  /*0ca0*/  SHF.R.U32.HI R0, RZ, R0, R3 ;  /* 0x00000000ff007219 */ /* 0x000fe40000011603 */
[----:B------:R-:W-:-:S02]  /*0cb0*/  PLOP3.LUT P0, PT, P0, P1, PT, 0xf8, 0x8f ;  /* 0x00000000008f781c */ /* 0x000fc40000703f70 */
[----:B------:R-:W-:Y:S02]  /*0cc0*/  SHF.R.U32.HI R6, RZ, 0x1, R0 ;  /* 0x00000001ff067819 */ /* 0x000fe40000011600 */
[----:B------:R-:W-:-:S04]  /*0cd0*/  SEL R3, RZ, 0x1, !P0 ;  /* 0x00000001ff037807 */ /* 0x000fc80004000000 */
[----:B------:R-:W-:-:S04]  /*0ce0*/  LOP3.LUT R3, R3, 0x1, R6, 0xf8, !PT ;  /* 0x0000000103037812 */ /* 0x000fc800078ef806 */
[----:B------:R-:W-:-:S04]  /*0cf0*/  LOP3.LUT R3, R3, R0, RZ, 0xc0, !PT ;  /* 0x0000000003037212 */ /* 0x000fc800078ec0ff */
[----:B------:R-:W-:-:S04]  /*0d00*/  IADD3 R3, PT, PT, R6, R3, RZ ;  /* 0x0000000306037210 */ /* 0x000fc80007ffe0ff */
[----:B------:R-:W-:Y:S01]  /*0d10*/  LOP3.LUT R4, R3, R4, RZ, 0xfc, !PT ;  /* 0x0000000403047212 */ /* 0x000fe200078efcff */
[----:B------:R-:W-:Y:S06]  /*0d20*/  BRA `(.L_x_28) ;  /* 0x0000000000347947 */ /* 0x000fec0003800000 */
.L_x_27:
[----:B------:R-:W-:-:S04]  /*0d30*/  LOP3.LUT R4, R4, 0x80000000, RZ, 0xc0, !PT ;  /* 0x8000000004047812 */ /* 0x000fc800078ec0ff */
[----:B------:R-:W-:Y:S01]  /*0d40*/  LOP3.LUT R4, R4, 0x7f800000, RZ, 0xfc, !PT ;  /* 0x7f80000004047812 */ /* 0x000fe200078efcff */
[----:B------:R-:W-:Y:S06]  /*0d50*/  BRA `(.L_x_28) ;  /* 0x0000000000287947 */ /* 0x000fec0003800000 */
.L_x_26:
[----:B------:R-:W-:Y:S01]  /*0d60*/  IMAD R4, R5, 0x800000, R4 ;  /* 0x0080000005047824 */ /* 0x000fe200078e0204 */
[----:B------:R-:W-:Y:S06]  /*0d70*/  BRA `(.L_x_28) ;  /* 0x0000000000207947 */ /* 0x000fec0003800000 */
.L_x_25:
[----:B------:R-:W-:-:S04]  /*0d80*/  LOP3.LUT R4, R5, 0x80000000, R4, 0x48, !PT ;  /* 0x8000000005047812 */ /* 0x000fc800078e4804 */
[----:B------:R-:W-:Y:S01]  /*0d90*/  LOP3.LUT R4, R4, 0x7f800000, RZ, 0xfc, !PT ;  /* 0x7f80000004047812 */ /* 0x000fe200078efcff */
[----:B------:R-:W-:Y:S06]  /*0da0*/  BRA `(.L_x_28) ;  /* 0x0000000000147947 */ /* 0x000fec0003800000 */
.L_x_24:
[----:B------:R-:W-:Y:S01]  /*0db0*/  LOP3.LUT R4, R5, 0x80000000, R4, 0x48, !PT ;  /* 0x8000000005047812 */ /* 0x000fe200078e4804 */
[----:B------:R-:W-:Y:S06]  /*0dc0*/  BRA `(.L_x_28) ;  /* 0x00000000000c7947 */ /* 0x000fec0003800000 */
.L_x_23:
[----:B------:R-:W0:Y:S01]  /*0dd0*/  MUFU.RSQ R4, -QNAN ;  /* 0xffc0000000047908 */ /* 0x000e220000001400 */
[----:B------:R-:W-:Y:S05]  /*0de0*/  BRA `(.L_x_28) ;  /* 0x0000000000047947 */ /* 0x000fea0003800000 */
.L_x_22:
[----:B------:R-:W-:-:S07]  /*0df0*/  FADD.FTZ R4, R0, 96 ;  /* 0x42c0000000047421 */ /* 0x000fce0000010000 */
.L_x_28:
[----:B------:R-:W-:-:S04]  /*0e00*/  HFMA2 R3, -RZ, RZ, 0, 0 ;  /* 0x00000000ff037431 */ /* 0x000fc800000001ff */
[----:B0-----:R-:W-:Y:S05]  /*0e10*/  RET.REL.NODEC R2 `(_Z27calculate_cluster_diversityPKfPf) ;  /* 0xfffffff002787950 */ /* 0x001fea0003c3ffff */
.L_x_29:
[----:B------:R-:W-:-:S00]  /*0e20*/  BRA `(.L_x_29) ;  /* 0xfffffffc00fc7947 */ /* 0x000fc0000383ffff */
[----:B------:R-:W-:-:S00]  /*0e30*/  NOP ;  /* 0x0000000000007918 */ /* 0x000fc00000000000 */
        /* <DEDUP_REMOVED lines=12> */
.L_x_30:


//--------------------- .nv.shared._Z27calculate_cluster_diversityPKfPf --------------------------
	.section	.nv.shared._Z27calculate_cluster_diversityPKfPf,"aw",@nobits
	.sectionflags	@""
	.align	4
.nv.shared._Z27calculate_cluster_diversityPKfPf:
	.zero		1536


//--------------------- .nv.shared.reserved.0     --------------------------
	.section	.nv.shared.reserved.0,"aw",@nobits
	.weak		__nv_reservedSMEM_offset_0_alias
	.size		__nv_reservedSMEM_offset_0_alias, 0, 64
	.other		__nv_reservedSMEM_offset_0_alias,@"STO_CUDA_RESERVED_SHARED STV_DEFAULT"
__nv_reservedSMEM_offset_0_alias:
	.zero		0
	.zero		64


//--------------------- .nv.constant0._Z27calculate_cluster_diversityPKfPf --------------------------
	.section	.nv.constant0._Z27calculate_cluster_diversityPKfPf,"a",@progbits
	.sectionflags	@""
	.align	4
.nv.constant0._Z27calculate_cluster_diversityPKfPf:
	.zero		912


//--------------------- SYMBOLS --------------------------

	.type		.nv.reservedSmem.offset0,@object
	.size		.nv.reservedSmem.offset0,0x4
	.type		.nv.reservedSmem.cap,@object
	.size		.nv.reservedSmem.cap,0x4
